//
// Generated by NVIDIA NVVM Compiler
//
// Compiler Build ID: CL-36424714
// Cuda compilation tools, release 13.0, V13.0.88
// Based on NVVM 20.0.0
//

.version 9.0
.target sm_100
.address_size 64

	// .globl	_Z17forwardElimKernelPdii

.visible .entry _Z17forwardElimKernelPdii(
	.param .u64 .ptr .align 1 _Z17forwardElimKernelPdii_param_0,
	.param .u32 _Z17forwardElimKernelPdii_param_1,
	.param .u32 _Z17forwardElimKernelPdii_param_2
)
{
	.reg .pred 	%p<11>;
	.reg .b32 	%r<49>;
	.reg .b64 	%rd<23>;
	.reg .b64 	%fd<64>;

	ld.param.u64 	%rd2, [_Z17forwardElimKernelPdii_param_0];
	ld.param.u32 	%r24, [_Z17forwardElimKernelPdii_param_1];
	ld.param.u32 	%r46, [_Z17forwardElimKernelPdii_param_2];
	cvta.to.global.u64 	%rd1, %rd2;
	mov.u32 	%r26, %ntid.x;
	mov.u32 	%r27, %ctaid.x;
	mov.u32 	%r28, %tid.x;
	mad.lo.s32 	%r29, %r26, %r27, %r28;
	add.s32 	%r30, %r29, %r46;
	add.s32 	%r1, %r30, 1;
	setp.ge.s32 	%p1, %r1, %r24;
	@%p1 bra 	$L__BB0_13;
	add.s32 	%r2, %r24, 1;
	mad.lo.s32 	%r3, %r1, %r24, %r1;
	add.s32 	%r44, %r3, %r46;
	mul.wide.s32 	%rd3, %r44, 8;
	add.s64 	%rd4, %rd1, %rd3;
	ld.global.f64 	%fd2, [%rd4];
	mad.lo.s32 	%r5, %r46, %r24, %r46;
	add.s32 	%r31, %r5, %r46;
	mul.wide.s32 	%rd5, %r31, 8;
	add.s64 	%rd6, %rd1, %rd5;
	ld.global.f64 	%fd3, [%rd6];
	div.rn.f64 	%fd1, %fd2, %fd3;
	setp.lt.s32 	%p2, %r24, %r46;
	@%p2 bra 	$L__BB0_13;
	sub.s32 	%r6, %r2, %r46;
	sub.s32 	%r32, %r24, %r46;
	and.b32  	%r7, %r6, 7;
	setp.lt.u32 	%p3, %r32, 7;
	@%p3 bra 	$L__BB0_5;
	add.s32 	%r33, %r24, 2;
	mul.lo.s32 	%r43, %r46, %r33;
	and.b32  	%r34, %r6, -8;
	neg.s32 	%r42, %r34;
$L__BB0_4:
	.pragma "nounroll";
	mul.wide.s32 	%rd7, %r43, 8;
	add.s64 	%rd8, %rd1, %rd7;
	ld.global.f64 	%fd4, [%rd8];
	mul.f64 	%fd5, %fd1, %fd4;
	mul.wide.s32 	%rd9, %r44, 8;
	add.s64 	%rd10, %rd1, %rd9;
	ld.global.f64 	%fd6, [%rd10];
	sub.f64 	%fd7, %fd6, %fd5;
	st.global.f64 	[%rd10], %fd7;
	ld.global.f64 	%fd8, [%rd8+8];
	mul.f64 	%fd9, %fd1, %fd8;
	ld.global.f64 	%fd10, [%rd10+8];
	sub.f64 	%fd11, %fd10, %fd9;
	st.global.f64 	[%rd10+8], %fd11;
	ld.global.f64 	%fd12, [%rd8+16];
	mul.f64 	%fd13, %fd1, %fd12;
	ld.global.f64 	%fd14, [%rd10+16];
	sub.f64 	%fd15, %fd14, %fd13;
	st.global.f64 	[%rd10+16], %fd15;
	ld.global.f64 	%fd16, [%rd8+24];
	mul.f64 	%fd17, %fd1, %fd16;
	ld.global.f64 	%fd18, [%rd10+24];
	sub.f64 	%fd19, %fd18, %fd17;
	st.global.f64 	[%rd10+24], %fd19;
	ld.global.f64 	%fd20, [%rd8+32];
	mul.f64 	%fd21, %fd1, %fd20;
	ld.global.f64 	%fd22, [%rd10+32];
	sub.f64 	%fd23, %fd22, %fd21;
	st.global.f64 	[%rd10+32], %fd23;
	ld.global.f64 	%fd24, [%rd8+40];
	mul.f64 	%fd25, %fd1, %fd24;
	ld.global.f64 	%fd26, [%rd10+40];
	sub.f64 	%fd27, %fd26, %fd25;
	st.global.f64 	[%rd10+40], %fd27;
	ld.global.f64 	%fd28, [%rd8+48];
	mul.f64 	%fd29, %fd1, %fd28;
	ld.global.f64 	%fd30, [%rd10+48];
	sub.f64 	%fd31, %fd30, %fd29;
	st.global.f64 	[%rd10+48], %fd31;
	ld.global.f64 	%fd32, [%rd8+56];
	mul.f64 	%fd33, %fd1, %fd32;
	ld.global.f64 	%fd34, [%rd10+56];
	sub.f64 	%fd35, %fd34, %fd33;
	st.global.f64 	[%rd10+56], %fd35;
	add.s32 	%r46, %r46, 8;
	add.s32 	%r44, %r44, 8;
	add.s32 	%r43, %r43, 8;
	add.s32 	%r42, %r42, 8;
	setp.ne.s32 	%p4, %r42, 0;
	@%p4 bra 	$L__BB0_4;
$L__BB0_5:
	setp.eq.s32 	%p5, %r7, 0;
	@%p5 bra 	$L__BB0_13;
	and.b32  	%r19, %r6, 3;
	setp.lt.u32 	%p6, %r7, 4;
	@%p6 bra 	$L__BB0_8;
	add.s32 	%r35, %r46, %r5;
	mul.wide.s32 	%rd11, %r35, 8;
	add.s64 	%rd12, %rd1, %rd11;
	ld.global.f64 	%fd36, [%rd12];
	mul.f64 	%fd37, %fd1, %fd36;
	add.s32 	%r36, %r46, %r3;
	mul.wide.s32 	%rd13, %r36, 8;
	add.s64 	%rd14, %rd1, %rd13;
	ld.global.f64 	%fd38, [%rd14];
	sub.f64 	%fd39, %fd38, %fd37;
	st.global.f64 	[%rd14], %fd39;
	ld.global.f64 	%fd40, [%rd12+8];
	mul.f64 	%fd41, %fd1, %fd40;
	ld.global.f64 	%fd42, [%rd14+8];
	sub.f64 	%fd43, %fd42, %fd41;
	st.global.f64 	[%rd14+8], %fd43;
	ld.global.f64 	%fd44, [%rd12+16];
	mul.f64 	%fd45, %fd1, %fd44;
	ld.global.f64 	%fd46, [%rd14+16];
	sub.f64 	%fd47, %fd46, %fd45;
	st.global.f64 	[%rd14+16], %fd47;
	ld.global.f64 	%fd48, [%rd12+24];
	mul.f64 	%fd49, %fd1, %fd48;
	ld.global.f64 	%fd50, [%rd14+24];
	sub.f64 	%fd51, %fd50, %fd49;
	st.global.f64 	[%rd14+24], %fd51;
	add.s32 	%r46, %r46, 4;
$L__BB0_8:
	setp.eq.s32 	%p7, %r19, 0;
	@%p7 bra 	$L__BB0_13;
	setp.eq.s32 	%p8, %r19, 1;
	@%p8 bra 	$L__BB0_11;
	add.s32 	%r37, %r46, %r5;
	mul.wide.s32 	%rd15, %r37, 8;
	add.s64 	%rd16, %rd1, %rd15;
	ld.global.f64 	%fd52, [%rd16];
	mul.f64 	%fd53, %fd1, %fd52;
	add.s32 	%r38, %r46, %r3;
	mul.wide.s32 	%rd17, %r38, 8;
	add.s64 	%rd18, %rd1, %rd17;
	ld.global.f64 	%fd54, [%rd18];
	sub.f64 	%fd55, %fd54, %fd53;
	st.global.f64 	[%rd18], %fd55;
	ld.global.f64 	%fd56, [%rd16+8];
	mul.f64 	%fd57, %fd1, %fd56;
	ld.global.f64 	%fd58, [%rd18+8];
	sub.f64 	%fd59, %fd58, %fd57;
	st.global.f64 	[%rd18+8], %fd59;
	add.s32 	%r46, %r46, 2;
$L__BB0_11:
	and.b32  	%r39, %r6, 1;
	setp.eq.b32 	%p9, %r39, 1;
	not.pred 	%p10, %p9;
	@%p10 bra 	$L__BB0_13;
	add.s32 	%r40, %r46, %r5;
	mul.wide.s32 	%rd19, %r40, 8;
	add.s64 	%rd20, %rd1, %rd19;
	ld.global.f64 	%fd60, [%rd20];
	mul.f64 	%fd61, %fd1, %fd60;
	add.s32 	%r41, %r46, %r3;
	mul.wide.s32 	%rd21, %r41, 8;
	add.s64 	%rd22, %rd1, %rd21;
	ld.global.f64 	%fd62, [%rd22];
	sub.f64 	%fd63, %fd62, %fd61;
	st.global.f64 	[%rd22], %fd63;
$L__BB0_13:
	ret;

}


// ===== COMPILED SASS (sm_100) =====

	.target	sm_100

	.elftype	@"ET_EXEC"


//--------------------- .note.nv.tkinfo           --------------------------
	.section	.note.nv.tkinfo,"",@"SHT_NOTE"
	.sectionflags	@"SHF_NOTE_NV_TKINFO"
	.tkinfo
        /*0018*/ 	.word	0x00000002
        /*0030*/ 	.string	""
        /*0030*/ 	.string	"ptxas"
        /*0030*/ 	.string	"Cuda compilation tools, release 13.0, V13.0.88"
        /*0030*/ 	.string	"Build cuda_13.0.r13.0/compiler.36424714_0"
        /*0030*/ 	.string	"-arch sm_100 -m 64 "



//--------------------- .note.nv.cuinfo           --------------------------
	.section	.note.nv.cuinfo,"",@"SHT_NOTE"
	.sectionflags	@"SHF_NOTE_NV_CUINFO"
        /*0018*/ 	.short	0x0002
        /*001a*/ 	.short	0x0064
        /*001c*/ 	.short	0x0082
	.zero		2


//--------------------- .nv.info                  --------------------------
	.section	.nv.info,"",@"SHT_CUDA_INFO"
	.align	4


	//----- nvinfo : EIATTR_REGCOUNT
	.align		4
        /*0000*/ 	.byte	0x04, 0x2f
        /*0002*/ 	.short	(.L_1 - .L_0)
	.align		4
.L_0:
        /*0004*/ 	.word	index@(_Z17forwardElimKernelPdii)
        /*0008*/ 	.word	0x0000001b


	//----- nvinfo : EIATTR_FRAME_SIZE
	.align		4
.L_1:
        /*000c*/ 	.byte	0x04, 0x11
        /*000e*/ 	.short	(.L_3 - .L_2)
	.align		4
.L_2:
        /*0010*/ 	.word	index@($__internal_0_$__cuda_sm20_div_rn_f64_full)
        /*0014*/ 	.word	0x00000000


	//----- nvinfo : EIATTR_FRAME_SIZE
	.align		4
.L_3:
        /*0018*/ 	.byte	0x04, 0x11
        /*001a*/ 	.short	(.L_5 - .L_4)
	.align		4
.L_4:
        /*001c*/ 	.word	index@(_Z17forwardElimKernelPdii)
        /*0020*/ 	.word	0x00000000


	//----- nvinfo : EIATTR_MIN_STACK_SIZE
	.align		4
.L_5:
        /*0024*/ 	.byte	0x04, 0x12
        /*0026*/ 	.short	(.L_7 - .L_6)
	.align		4
.L_6:
        /*0028*/ 	.word	index@(_Z17forwardElimKernelPdii)
        /*002c*/ 	.word	0x00000000
.L_7:


//--------------------- .nv.compat                --------------------------
	.section	.nv.compat,"",@"SHT_CUDA_COMPAT_INFO"
	.align	4
        /*0000*/ 	.byte	0x02, 0x09, 0x00, 0x00, 0x02, 0x02, 0x01, 0x00, 0x02, 0x05, 0x05, 0x00, 0x03, 0x07, 0x01, 0x01
        /*0010*/ 	.byte	0x02, 0x03, 0x00, 0x00, 0x02, 0x06, 0x01, 0x00, 0x04, 0x0b, 0x08, 0x00, 0x01, 0x00, 0x00, 0x00
        /*0020*/ 	.byte	0x00, 0x00, 0x00, 0x00


//--------------------- .nv.info._Z17forwardElimKernelPdii --------------------------
	.section	.nv.info._Z17forwardElimKernelPdii,"",@"SHT_CUDA_INFO"
	.sectionflags	@""
	.align	4


	//----- nvinfo : EIATTR_CUDA_API_VERSION
	.align		4
        /*0000*/ 	.byte	0x04, 0x37
        /*0002*/ 	.short	(.L_9 - .L_8)
.L_8:
        /*0004*/ 	.word	0x00000082


	//----- nvinfo : EIATTR_KPARAM_INFO
	.align		4
.L_9:
        /*0008*/ 	.byte	0x04, 0x17
        /*000a*/ 	.short	(.L_11 - .L_10)
.L_10:
        /*000c*/ 	.word	0x00000000
        /*0010*/ 	.short	0x0002
        /*0012*/ 	.short	0x000c
        /*0014*/ 	.byte	0x00, 0xf0, 0x11, 0x00


	//----- nvinfo : EIATTR_KPARAM_INFO
	.align		4
.L_11:
        /*0018*/ 	.byte	0x04, 0x17
        /*001a*/ 	.short	(.L_13 - .L_12)
.L_12:
        /*001c*/ 	.word	0x00000000
        /*0020*/ 	.short	0x0001
        /*0022*/ 	.short	0x0008
        /*0024*/ 	.byte	0x00, 0xf0, 0x11, 0x00


	//----- nvinfo : EIATTR_KPARAM_INFO
	.align		4
.L_13:
        /*0028*/ 	.byte	0x04, 0x17
        /*002a*/ 	.short	(.L_15 - .L_14)
.L_14:
        /*002c*/ 	.word	0x00000000
        /*0030*/ 	.short	0x0000
        /*0032*/ 	.short	0x0000
        /*0034*/ 	.byte	0x00, 0xf5, 0x21, 0x00


	//----- nvinfo : EIATTR_SPARSE_MMA_MASK
	.align		4
.L_15:
        /*0038*/ 	.byte	0x03, 0x50
        /*003a*/ 	.short	0x0000


	//----- nvinfo : EIATTR_MAXREG_COUNT
	.align		4
        /*003c*/ 	.byte	0x03, 0x1b
        /*003e*/ 	.short	0x00ff


	//----- nvinfo : EIATTR_MERCURY_ISA_VERSION
	.align		4
        /*0040*/ 	.byte	0x03, 0x5f
        /*0042*/ 	.short	0x0101


	//----- nvinfo : EIATTR_VRC_CTA_INIT_COUNT
	.align		4
        /*0044*/ 	.byte	0x02, 0x4a
	.zero		1
	.zero		1


	//----- nvinfo : EIATTR_EXIT_INSTR_OFFSETS
	.align		4
        /*0048*/ 	.byte	0x04, 0x1c
        /*004a*/ 	.short	(.L_17 - .L_16)


	//   ....[0]....
.L_16:
        /*004c*/ 	.word	0x00000090


	//   ....[1]....
        /*0050*/ 	.word	0x00000280


	//   ....[2]....
        /*0054*/ 	.word	0x000005c0


	//   ....[3]....
        /*0058*/ 	.word	0x00000770


	//   ....[4]....
        /*005c*/ 	.word	0x000008a0


	//   ....[5]....
        /*0060*/ 	.word	0x00000940


	//----- nvinfo : EIATTR_CRS_STACK_SIZE
	.align		4
.L_17:
        /*0064*/ 	.byte	0x04, 0x1e
        /*0066*/ 	.short	(.L_19 - .L_18)
.L_18:
        /*0068*/ 	.word	0x00000000


	//----- nvinfo : EIATTR_CBANK_PARAM_SIZE
	.align		4
.L_19:
        /*006c*/ 	.byte	0x03, 0x19
        /*006e*/ 	.short	0x0010


	//----- nvinfo : EIATTR_PARAM_CBANK
	.align		4
        /*0070*/ 	.byte	0x04, 0x0a
        /*0072*/ 	.short	(.L_21 - .L_20)
	.align		4
.L_20:
        /*0074*/ 	.word	index@(.nv.constant0._Z17forwardElimKernelPdii)
        /*0078*/ 	.short	0x0380
        /*007a*/ 	.short	0x0010


	//----- nvinfo : EIATTR_SW_WAR
	.align		4
.L_21:
        /*007c*/ 	.byte	0x04, 0x36
        /*007e*/ 	.short	(.L_23 - .L_22)
.L_22:
        /*0080*/ 	.word	0x00000008
.L_23:


//--------------------- .nv.callgraph             --------------------------
	.section	.nv.callgraph,"",@"SHT_CUDA_CALLGRAPH"
	.align	4
	.sectionentsize	8
	.align		4
        /*0000*/ 	.word	0x00000000
	.align		4
        /*0004*/ 	.word	0xffffffff
	.align		4
        /*0008*/ 	.word	0x00000000
	.align		4
        /*000c*/ 	.word	0xfffffffe
	.align		4
        /*0010*/ 	.word	0x00000000
	.align		4
        /*0014*/ 	.word	0xfffffffd
	.align		4
        /*0018*/ 	.word	0x00000000
	.align		4
        /*001c*/ 	.word	0xfffffffc


//--------------------- .text._Z17forwardElimKernelPdii --------------------------
	.section	.text._Z17forwardElimKernelPdii,"ax",@progbits
	.align	128
        .global         _Z17forwardElimKernelPdii
        .type           _Z17forwardElimKernelPdii,@function
        .size           _Z17forwardElimKernelPdii,(.L_x_12 - _Z17forwardElimKernelPdii)
        .other          _Z17forwardElimKernelPdii,@"STO_CUDA_ENTRY STV_DEFAULT"
_Z17forwardElimKernelPdii:
.text._Z17forwardElimKernelPdii:
[----:B------:R-:W-:Y:S01]  /*0000*/  LDC R1, c[0x0][0x37c] ;  /* 0x0000df00ff017b82 */ /* 0x000fe20000000800 */
[----:B------:R-:W0:Y:S07]  /*0010*/  S2R R0, SR_CTAID.X ;  /* 0x0000000000007919 */ /* 0x000e2e0000002500 */
[----:B------:R-:W1:Y:S01]  /*0020*/  LDC.64 R4, c[0x0][0x388] ;  /* 0x0000e200ff047b82 */ /* 0x000e620000000a00 */
[----:B------:R-:W0:Y:S01]  /*0030*/  LDCU UR4, c[0x0][0x360] ;  /* 0x00006c00ff0477ac */ /* 0x000e220008000800 */
[----:B------:R-:W0:Y:S02]  /*0040*/  S2R R3, SR_TID.X ;  /* 0x0000000000037919 */ /* 0x000e240000002100 */
[----:B0-----:R-:W-:Y:S01]  /*0050*/  IMAD R0, R0, UR4, R3 ;  /* 0x0000000400007c24 */ /* 0x001fe2000f8e0203 */
[----:B------:R-:W0:Y:S03]  /*0060*/  LDCU UR4, c[0x0][0x38c] ;  /* 0x00007180ff0477ac */ /* 0x000e260008000800 */
[----:B-1----:R-:W-:-:S05]  /*0070*/  IMAD.X R3, R0, 0x1, R5, PT ;  /* 0x0000000100037824 */ /* 0x002fca00038e0605 */
[----:B------:R-:W-:-:S13]  /*0080*/  ISETP.GE.AND P0, PT, R3, R4, PT ;  /* 0x000000040300720c */ /* 0x000fda0003f06270 */
[----:B0-----:R-:W-:Y:S05]  /*0090*/  @P0 EXIT ;  /* 0x000000000000094d */ /* 0x001fea0003800000 */
[----:B------:R-:W0:Y:S01]  /*00a0*/  LDC.64 R8, c[0x0][0x380] ;  /* 0x0000e000ff087b82 */ /* 0x000e220000000a00 */
[----:B------:R-:W1:Y:S01]  /*00b0*/  LDCU.64 UR6, c[0x0][0x358] ;  /* 0x00006b00ff0677ac */ /* 0x000e620008000a00 */
[----:B------:R-:W-:-:S04]  /*00c0*/  IMAD R0, R5, R4, R5 ;  /* 0x0000000405007224 */ /* 0x000fc800078e0205 */
[----:B------:R-:W-:-:S04]  /*00d0*/  IMAD.IADD R7, R0, 0x1, R5 ;  /* 0x0000000100077824 */ /* 0x000fc800078e0205 */
[----:B0-----:R-:W-:-:S06]  /*00e0*/  IMAD.WIDE R6, R7, 0x8, R8 ;  /* 0x0000000807067825 */ /* 0x001fcc00078e0208 */
[----:B-1----:R-:W2:Y:S01]  /*00f0*/  LDG.E.64 R6, desc[UR6][R6.64] ;  /* 0x0000000606067981 */ /* 0x002ea2000c1e1b00 */
[----:B------:R-:W-:-:S04]  /*0100*/  IMAD R4, R3, R4, R3 ;  /* 0x0000000403047224 */ /* 0x000fc800078e0203 */
[----:B------:R-:W-:-:S04]  /*0110*/  IMAD.IADD R5, R4, 0x1, R5 ;  /* 0x0000000104057824 */ /* 0x000fc800078e0205 */
[----:B------:R-:W-:-:S06]  /*0120*/  IMAD.WIDE R8, R5, 0x8, R8 ;  /* 0x0000000805087825 */ /* 0x000fcc00078e0208 */
[----:B------:R-:W3:Y:S01]  /*0130*/  LDG.E.64 R8, desc[UR6][R8.64] ;  /* 0x0000000608087981 */ /* 0x000ee2000c1e1b00 */
[----:B------:R-:W-:Y:S01]  /*0140*/  IMAD.MOV.U32 R2, RZ, RZ, 0x1 ;  /* 0x00000001ff027424 */ /* 0x000fe200078e00ff */
[----:B------:R-:W-:Y:S01]  /*0150*/  BSSY.RECONVERGENT B0, `(.L_x_0) ;  /* 0x0000010000007945 */ /* 0x000fe20003800200 */
[----:B--2---:R-:W0:Y:S01]  /*0160*/  MUFU.RCP64H R3, R7 ;  /* 0x0000000700037308 */ /* 0x004e220000001800 */
[----:B---3--:R-:W-:-:S03]  /*0170*/  FSETP.GEU.AND P1, PT, |R9|, 6.5827683646048100446e-37, PT ;  /* 0x036000000900780b */ /* 0x008fc60003f2e200 */
[----:B0-----:R-:W-:-:S08]  /*0180*/  DFMA R10, -R6, R2, 1 ;  /* 0x3ff00000060a742b */ /* 0x001fd00000000102 */
[----:B------:R-:W-:-:S08]  /*0190*/  DFMA R10, R10, R10, R10 ;  /* 0x0000000a0a0a722b */ /* 0x000fd0000000000a */
[----:B------:R-:W-:-:S08]  /*01a0*/  DFMA R10, R2, R10, R2 ;  /* 0x0000000a020a722b */ /* 0x000fd00000000002 */
[----:B------:R-:W-:-:S08]  /*01b0*/  DFMA R2, -R6, R10, 1 ;  /* 0x3ff000000602742b */ /* 0x000fd0000000010a */
[----:B------:R-:W-:-:S08]  /*01c0*/  DFMA R2, R10, R2, R10 ;  /* 0x000000020a02722b */ /* 0x000fd0000000000a */
[----:B------:R-:W-:-:S08]  /*01d0*/  DMUL R10, R8, R2 ;  /* 0x00000002080a7228 */ /* 0x000fd00000000000 */
[----:B------:R-:W-:-:S08]  /*01e0*/  DFMA R12, -R6, R10, R8 ;  /* 0x0000000a060c722b */ /* 0x000fd00000000108 */
[----:B------:R-:W-:-:S10]  /*01f0*/  DFMA R2, R2, R12, R10 ;  /* 0x0000000c0202722b */ /* 0x000fd4000000000a */
[----:B------:R-:W-:-:S05]  /*0200*/  FFMA R10, RZ, R7, R3 ;  /* 0x00000007ff0a7223 */ /* 0x000fca0000000003 */
[----:B------:R-:W-:-:S13]  /*0210*/  FSETP.GT.AND P0, PT, |R10|, 1.469367938527859385e-39, PT ;  /* 0x001000000a00780b */ /* 0x000fda0003f04200 */
[----:B------:R-:W-:Y:S05]  /*0220*/  @P0 BRA P1, `(.L_x_1) ;  /* 0x0000000000080947 */ /* 0x000fea0000800000 */
[----:B------:R-:W-:-:S07]  /*0230*/  MOV R12, 0x250 ;  /* 0x00000250000c7802 */ /* 0x000fce0000000f00 */
[----:B------:R-:W-:Y:S05]  /*0240*/  CALL.REL.NOINC `($__internal_0_$__cuda_sm20_div_rn_f64_full) ;  /* 0x0000000400c07944 */ /* 0x000fea0003c00000 */
.L_x_1:
[----:B------:R-:W-:Y:S05]  /*0250*/  BSYNC.RECONVERGENT B0 ;  /* 0x0000000000007941 */ /* 0x000fea0003800200 */
.L_x_0:
[----:B------:R-:W0:Y:S02]  /*0260*/  LDC.64 R6, c[0x0][0x388] ;  /* 0x0000e200ff067b82 */ /* 0x000e240000000a00 */
[----:B0-----:R-:W-:-:S13]  /*0270*/  ISETP.GT.AND P0, PT, R7, R6, PT ;  /* 0x000000060700720c */ /* 0x001fda0003f04270 */
[----:B------:R-:W-:Y:S05]  /*0280*/  @P0 EXIT ;  /* 0x000000000000094d */ /* 0x000fea0003800000 */
[----:B------:R-:W-:Y:S01]  /*0290*/  IMAD.IADD R8, R6, 0x1, -R7 ;  /* 0x0000000106087824 */ /* 0x000fe200078e0a07 */
[----:B------:R-:W-:-:S04]  /*02a0*/  IADD3 R10, PT, PT, -R7, 0x1, R6 ;  /* 0x00000001070a7810 */ /* 0x000fc80007ffe106 */
[----:B------:R-:W-:Y:S02]  /*02b0*/  ISETP.GE.U32.AND P0, PT, R8, 0x7, PT ;  /* 0x000000070800780c */ /* 0x000fe40003f06070 */
[----:B------:R-:W-:-:S04]  /*02c0*/  LOP3.LUT R13, R10, 0x7, RZ, 0xc0, !PT ;  /* 0x000000070a0d7812 */ /* 0x000fc800078ec0ff */
[----:B------:R-:W-:-:S07]  /*02d0*/  ISETP.NE.AND P1, PT, R13, RZ, PT ;  /* 0x000000ff0d00720c */ /* 0x000fce0003f25270 */
[----:B------:R-:W-:Y:S06]  /*02e0*/  @!P0 BRA `(.L_x_2) ;  /* 0x0000000000b48947 */ /* 0x000fec0003800000 */
[----:B------:R-:W-:Y:S01]  /*02f0*/  LOP3.LUT R12, R10, 0xfffffff8, RZ, 0xc0, !PT ;  /* 0xfffffff80a0c7812 */ /* 0x000fe200078ec0ff */
[----:B------:R-:W-:-:S04]  /*0300*/  VIADD R6, R6, 0x2 ;  /* 0x0000000206067836 */ /* 0x000fc80000000000 */
[----:B------:R-:W-:Y:S02]  /*0310*/  IMAD R11, R6, R7, RZ ;  /* 0x00000007060b7224 */ /* 0x000fe400078e02ff */
[----:B------:R-:W-:-:S07]  /*0320*/  IMAD.MOV R12, RZ, RZ, -R12 ;  /* 0x000000ffff0c7224 */ /* 0x000fce00078e0a0c */
.L_x_3:
[----:B0-----:R-:W0:Y:S02]  /*0330*/  LDC.64 R6, c[0x0][0x380] ;  /* 0x0000e000ff067b82 */ /* 0x001e240000000a00 */
[----:B0-----:R-:W-:-:S04]  /*0340*/  IMAD.WIDE R8, R11, 0x8, R6 ;  /* 0x000000080b087825 */ /* 0x001fc800078e0206 */
[----:B------:R-:W-:Y:S01]  /*0350*/  IMAD.WIDE R6, R5, 0x8, R6 ;  /* 0x0000000805067825 */ /* 0x000fe200078e0206 */
[----:B------:R-:W2:Y:S04]  /*0360*/  LDG.E.64 R14, desc[UR6][R8.64] ;  /* 0x00000006080e7981 */ /* 0x000ea8000c1e1b00 */
[----:B------:R-:W2:Y:S04]  /*0370*/  LDG.E.64 R16, desc[UR6][R6.64] ;  /* 0x0000000606107981 */ /* 0x000ea8000c1e1b00 */
[----:B------:R-:W3:Y:S04]  /*0380*/  LDG.E.64 R18, desc[UR6][R6.64+0x8] ;  /* 0x0000080606127981 */ /* 0x000ee8000c1e1b00 */
[----:B------:R-:W4:Y:S04]  /*0390*/  LDG.E.64 R20, desc[UR6][R6.64+0x10] ;  /* 0x0000100606147981 */ /* 0x000f28000c1e1b00 */
[----:B------:R-:W5:Y:S01]  /*03a0*/  LDG.E.64 R22, desc[UR6][R6.64+0x18] ;  /* 0x0000180606167981 */ /* 0x000f62000c1e1b00 */
[----:B--2---:R-:W-:-:S07]  /*03b0*/  DFMA R14, R14, -R2, R16 ;  /* 0x800000020e0e722b */ /* 0x004fce0000000010 */
[----:B------:R0:W-:Y:S04]  /*03c0*/  STG.E.64 desc[UR6][R6.64], R14 ;  /* 0x0000000e06007986 */ /* 0x0001e8000c101b06 */
[----:B------:R-:W3:Y:S02]  /*03d0*/  LDG.E.64 R16, desc[UR6][R8.64+0x8] ;  /* 0x0000080608107981 */ /* 0x000ee4000c1e1b00 */
[----:B---3--:R-:W-:-:S07]  /*03e0*/  DFMA R16, R16, -R2, R18 ;  /* 0x800000021010722b */ /* 0x008fce0000000012 */
[----:B------:R1:W-:Y:S04]  /*03f0*/  STG.E.64 desc[UR6][R6.64+0x8], R16 ;  /* 0x0000081006007986 */ /* 0x0003e8000c101b06 */
[----:B------:R-:W4:Y:S02]  /*0400*/  LDG.E.64 R18, desc[UR6][R8.64+0x10] ;  /* 0x0000100608127981 */ /* 0x000f24000c1e1b00 */
[----:B----4-:R-:W-:-:S07]  /*0410*/  DFMA R18, R18, -R2, R20 ;  /* 0x800000021212722b */ /* 0x010fce0000000014 */
[----:B------:R2:W-:Y:S04]  /*0420*/  STG.E.64 desc[UR6][R6.64+0x10], R18 ;  /* 0x0000101206007986 */ /* 0x0005e8000c101b06 */
[----:B------:R-:W5:Y:S02]  /*0430*/  LDG.E.64 R20, desc[UR6][R8.64+0x18] ;  /* 0x0000180608147981 */ /* 0x000f64000c1e1b00 */
[-C--:B-----5:R-:W-:Y:S02]  /*0440*/  DFMA R20, R20, -R2.reuse, R22 ;  /* 0x800000021414722b */ /* 0x0a0fe40000000016 */
[----:B------:R-:W3:Y:S05]  /*0450*/  LDG.E.64 R22, desc[UR6][R6.64+0x20] ;  /* 0x0000200606167981 */ /* 0x000eea000c1e1b00 */
[----:B------:R4:W-:Y:S04]  /*0460*/  STG.E.64 desc[UR6][R6.64+0x18], R20 ;  /* 0x0000181406007986 */ /* 0x0009e8000c101b06 */
[----:B0-----:R-:W3:Y:S02]  /*0470*/  LDG.E.64 R14, desc[UR6][R8.64+0x20] ;  /* 0x00002006080e7981 */ /* 0x001ee4000c1e1b00 */
[----:B---3--:R-:W-:-:S02]  /*0480*/  DFMA R14, R14, -R2, R22 ;  /* 0x800000020e0e722b */ /* 0x008fc40000000016 */
[----:B------:R-:W3:Y:S05]  /*0490*/  LDG.E.64 R22, desc[UR6][R6.64+0x28] ;  /* 0x0000280606167981 */ /* 0x000eea000c1e1b00 */
[----:B------:R0:W-:Y:S04]  /*04a0*/  STG.E.64 desc[UR6][R6.64+0x20], R14 ;  /* 0x0000200e06007986 */ /* 0x0001e8000c101b06 */
[----:B-1----:R-:W3:Y:S02]  /*04b0*/  LDG.E.64 R16, desc[UR6][R8.64+0x28] ;  /* 0x0000280608107981 */ /* 0x002ee4000c1e1b00 */
[----:B---3--:R-:W-:-:S02]  /*04c0*/  DFMA R16, R16, -R2, R22 ;  /* 0x800000021010722b */ /* 0x008fc40000000016 */
[----:B------:R-:W3:Y:S05]  /*04d0*/  LDG.E.64 R22, desc[UR6][R6.64+0x30] ;  /* 0x0000300606167981 */ /* 0x000eea000c1e1b00 */
[----:B------:R0:W-:Y:S04]  /*04e0*/  STG.E.64 desc[UR6][R6.64+0x28], R16 ;  /* 0x0000281006007986 */ /* 0x0001e8000c101b06 */
[----:B--2---:R-:W3:Y:S02]  /*04f0*/  LDG.E.64 R18, desc[UR6][R8.64+0x30] ;  /* 0x0000300608127981 */ /* 0x004ee4000c1e1b00 */
[----:B---3--:R-:W-:-:S02]  /*0500*/  DFMA R18, R18, -R2, R22 ;  /* 0x800000021212722b */ /* 0x008fc40000000016 */
[----:B------:R-:W2:Y:S05]  /*0510*/  LDG.E.64 R22, desc[UR6][R6.64+0x38] ;  /* 0x0000380606167981 */ /* 0x000eaa000c1e1b00 */
[----:B------:R0:W-:Y:S04]  /*0520*/  STG.E.64 desc[UR6][R6.64+0x30], R18 ;  /* 0x0000301206007986 */ /* 0x0001e8000c101b06 */
[----:B----4-:R-:W2:Y:S01]  /*0530*/  LDG.E.64 R20, desc[UR6][R8.64+0x38] ;  /* 0x0000380608147981 */ /* 0x010ea2000c1e1b00 */
[----:B------:R-:W-:-:S05]  /*0540*/  VIADD R12, R12, 0x8 ;  /* 0x000000080c0c7836 */ /* 0x000fca0000000000 */
[----:B------:R-:W-:Y:S01]  /*0550*/  ISETP.NE.AND P0, PT, R12, RZ, PT ;  /* 0x000000ff0c00720c */ /* 0x000fe20003f05270 */
[----:B------:R-:W-:Y:S01]  /*0560*/  UIADD3 UR4, UPT, UPT, UR4, 0x8, URZ ;  /* 0x0000000804047890 */ /* 0x000fe2000fffe0ff */
[----:B------:R-:W-:Y:S02]  /*0570*/  VIADD R5, R5, 0x8 ;  /* 0x0000000805057836 */ /* 0x000fe40000000000 */
[----:B------:R-:W-:Y:S01]  /*0580*/  VIADD R11, R11, 0x8 ;  /* 0x000000080b0b7836 */ /* 0x000fe20000000000 */
[----:B--2---:R-:W-:-:S07]  /*0590*/  DFMA R20, R20, -R2, R22 ;  /* 0x800000021414722b */ /* 0x004fce0000000016 */
[----:B------:R0:W-:Y:S01]  /*05a0*/  STG.E.64 desc[UR6][R6.64+0x38], R20 ;  /* 0x0000381406007986 */ /* 0x0001e2000c101b06 */
[----:B------:R-:W-:Y:S05]  /*05b0*/  @P0 BRA `(.L_x_3) ;  /* 0xfffffffc005c0947 */ /* 0x000fea000383ffff */
.L_x_2:
[----:B------:R-:W-:Y:S05]  /*05c0*/  @!P1 EXIT ;  /* 0x000000000000994d */ /* 0x000fea0003800000 */
[----:B------:R-:W-:Y:S02]  /*05d0*/  ISETP.GE.U32.AND P0, PT, R13, 0x4, PT ;  /* 0x000000040d00780c */ /* 0x000fe40003f06070 */
[----:B------:R-:W-:-:S04]  /*05e0*/  LOP3.LUT R5, R10, 0x3, RZ, 0xc0, !PT ;  /* 0x000000030a057812 */ /* 0x000fc800078ec0ff */
[----:B------:R-:W-:-:S07]  /*05f0*/  ISETP.NE.AND P1, PT, R5, RZ, PT ;  /* 0x000000ff0500720c */ /* 0x000fce0003f25270 */
[----:B------:R-:W-:Y:S06]  /*0600*/  @!P0 BRA `(.L_x_4) ;  /* 0x0000000000588947 */ /* 0x000fec0003800000 */
[----:B0-----:R-:W0:Y:S01]  /*0610*/  LDC.64 R6, c[0x0][0x380] ;  /* 0x0000e000ff067b82 */ /* 0x001e220000000a00 */
[----:B------:R-:W-:Y:S02]  /*0620*/  VIADD R9, R0, UR4 ;  /* 0x0000000400097c36 */ /* 0x000fe40008000000 */
[----:B------:R-:W-:Y:S02]  /*0630*/  VIADD R11, R4, UR4 ;  /* 0x00000004040b7c36 */ /* 0x000fe40008000000 */
        /* <DEDUP_REMOVED lines=15> */
[----:B------:R-:W5:Y:S01]  /*0730*/  LDG.E.64 R18, desc[UR6][R8.64+0x18] ;  /* 0x0000180608127981 */ /* 0x000f62000c1e1b00 */
[----:B------:R-:W-:Y:S01]  /*0740*/  UIADD3 UR4, UPT, UPT, UR4, 0x4, URZ ;  /* 0x0000000404047890 */ /* 0x000fe2000fffe0ff */
[----:B-----5:R-:W-:-:S07]  /*0750*/  DFMA R18, R18, -R2, R20 ;  /* 0x800000021212722b */ /* 0x020fce0000000014 */
[----:B------:R1:W-:Y:S04]  /*0760*/  STG.E.64 desc[UR6][R6.64+0x18], R18 ;  /* 0x0000181206007986 */ /* 0x0003e8000c101b06 */
.L_x_4:
[----:B------:R-:W-:Y:S05]  /*0770*/  @!P1 EXIT ;  /* 0x000000000000994d */ /* 0x000fea0003800000 */
[----:B------:R-:W-:Y:S02]  /*0780*/  ISETP.NE.AND P0, PT, R5, 0x1, PT ;  /* 0x000000010500780c */ /* 0x000fe40003f05270 */
[----:B------:R-:W-:-:S04]  /*0790*/  LOP3.LUT R10, R10, 0x1, RZ, 0xc0, !PT ;  /* 0x000000010a0a7812 */ /* 0x000fc800078ec0ff */
[----:B------:R-:W-:-:S07]  /*07a0*/  ISETP.NE.U32.AND P1, PT, R10, 0x1, PT ;  /* 0x000000010a00780c */ /* 0x000fce0003f25070 */
[----:B------:R-:W-:Y:S06]  /*07b0*/  @!P0 BRA `(.L_x_5) ;  /* 0x0000000000388947 */ /* 0x000fec0003800000 */
[----:B01----:R-:W0:Y:S01]  /*07c0*/  LDC.64 R6, c[0x0][0x380] ;  /* 0x0000e000ff067b82 */ /* 0x003e220000000a00 */
[----:B------:R-:W-:Y:S02]  /*07d0*/  VIADD R13, R0, UR4 ;  /* 0x00000004000d7c36 */ /* 0x000fe40008000000 */
[----:B------:R-:W-:Y:S02]  /*07e0*/  VIADD R15, R4, UR4 ;  /* 0x00000004040f7c36 */ /* 0x000fe40008000000 */
[----:B0-----:R-:W-:-:S04]  /*07f0*/  IMAD.WIDE R12, R13, 0x8, R6 ;  /* 0x000000080d0c7825 */ /* 0x001fc800078e0206 */
[----:B------:R-:W-:Y:S02]  /*0800*/  IMAD.WIDE R14, R15, 0x8, R6 ;  /* 0x000000080f0e7825 */ /* 0x000fe400078e0206 */
[----:B------:R-:W2:Y:S04]  /*0810*/  LDG.E.64 R6, desc[UR6][R12.64] ;  /* 0x000000060c067981 */ /* 0x000ea8000c1e1b00 */
[----:B------:R-:W2:Y:S04]  /*0820*/  LDG.E.64 R8, desc[UR6][R14.64] ;  /* 0x000000060e087981 */ /* 0x000ea8000c1e1b00 */
[----:B------:R-:W3:Y:S01]  /*0830*/  LDG.E.64 R10, desc[UR6][R14.64+0x8] ;  /* 0x000008060e0a7981 */ /* 0x000ee2000c1e1b00 */
[----:B--2---:R-:W-:-:S07]  /*0840*/  DFMA R6, R6, -R2, R8 ;  /* 0x800000020606722b */ /* 0x004fce0000000008 */
[----:B------:R2:W-:Y:S04]  /*0850*/  STG.E.64 desc[UR6][R14.64], R6 ;  /* 0x000000060e007986 */ /* 0x0005e8000c101b06 */
[----:B------:R-:W3:Y:S01]  /*0860*/  LDG.E.64 R8, desc[UR6][R12.64+0x8] ;  /* 0x000008060c087981 */ /* 0x000ee2000c1e1b00 */
[----:B------:R-:W-:Y:S01]  /*0870*/  UIADD3 UR4, UPT, UPT, UR4, 0x2, URZ ;  /* 0x0000000204047890 */ /* 0x000fe2000fffe0ff */
[----:B---3--:R-:W-:-:S07]  /*0880*/  DFMA R8, R8, -R2, R10 ;  /* 0x800000020808722b */ /* 0x008fce000000000a */
[----:B------:R2:W-:Y:S04]  /*0890*/  STG.E.64 desc[UR6][R14.64+0x8], R8 ;  /* 0x000008080e007986 */ /* 0x0005e8000c101b06 */
.L_x_5:
[----:B------:R-:W-:Y:S05]  /*08a0*/  @P1 EXIT ;  /* 0x000000000000194d */ /* 0x000fea0003800000 */
[----:B012---:R-:W0:Y:S01]  /*08b0*/  LDC.64 R6, c[0x0][0x380] ;  /* 0x0000e000ff067b82 */ /* 0x007e220000000a00 */
[----:B------:R-:W-:Y:S02]  /*08c0*/  VIADD R5, R0, UR4 ;  /* 0x0000000400057c36 */ /* 0x000fe40008000000 */
[----:B------:R-:W-:Y:S02]  /*08d0*/  VIADD R9, R4, UR4 ;  /* 0x0000000404097c36 */ /* 0x000fe40008000000 */
[----:B0-----:R-:W-:-:S04]  /*08e0*/  IMAD.WIDE R4, R5, 0x8, R6 ;  /* 0x0000000805047825 */ /* 0x001fc800078e0206 */
[----:B------:R-:W-:Y:S02]  /*08f0*/  IMAD.WIDE R6, R9, 0x8, R6 ;  /* 0x0000000809067825 */ /* 0x000fe400078e0206 */
[----:B------:R-:W2:Y:S04]  /*0900*/  LDG.E.64 R4, desc[UR6][R4.64] ;  /* 0x0000000604047981 */ /* 0x000ea8000c1e1b00 */
[----:B------:R-:W2:Y:S02]  /*0910*/  LDG.E.64 R8, desc[UR6][R6.64] ;  /* 0x0000000606087981 */ /* 0x000ea4000c1e1b00 */
[----:B--2---:R-:W-:-:S07]  /*0920*/  DFMA R8, R4, -R2, R8 ;  /* 0x800000020408722b */ /* 0x004fce0000000008 */
[----:B------:R-:W-:Y:S01]  /*0930*/  STG.E.64 desc[UR6][R6.64], R8 ;  /* 0x0000000806007986 */ /* 0x000fe2000c101b06 */
[----:B------:R-:W-:Y:S05]  /*0940*/  EXIT ;  /* 0x000000000000794d */ /* 0x000fea0003800000 */
        .weak           $__internal_0_$__cuda_sm20_div_rn_f64_full
        .type           $__internal_0_$__cuda_sm20_div_rn_f64_full,@function
        .size           $__internal_0_$__cuda_sm20_div_rn_f64_full,(.L_x_12 - $__internal_0_$__cuda_sm20_div_rn_f64_full)
$__internal_0_$__cuda_sm20_div_rn_f64_full:
[C---:B------:R-:W-:Y:S01]  /*0950*/  FSETP.GEU.AND P0, PT, |R7|.reuse, 1.469367938527859385e-39, PT ;  /* 0x001000000700780b */ /* 0x040fe20003f0e200 */
[----:B------:R-:W-:Y:S01]  /*0960*/  IMAD.MOV.U32 R10, RZ, RZ, 0x1 ;  /* 0x00000001ff0a7424 */ /* 0x000fe200078e00ff */
[----:B------:R-:W-:Y:S01]  /*0970*/  LOP3.LUT R2, R7, 0x800fffff, RZ, 0xc0, !PT ;  /* 0x800fffff07027812 */ /* 0x000fe200078ec0ff */
[----:B------:R-:W-:Y:S01]  /*0980*/  BSSY.RECONVERGENT B1, `(.L_x_6) ;  /* 0x0000055000017945 */ /* 0x000fe20003800200 */
[C---:B------:R-:W-:Y:S02]  /*0990*/  FSETP.GEU.AND P2, PT, |R9|.reuse, 1.469367938527859385e-39, PT ;  /* 0x001000000900780b */ /* 0x040fe40003f4e200 */
[----:B------:R-:W-:Y:S01]  /*09a0*/  LOP3.LUT R3, R2, 0x3ff00000, RZ, 0xfc, !PT ;  /* 0x3ff0000002037812 */ /* 0x000fe200078efcff */
[----:B------:R-:W-:Y:S01]  /*09b0*/  IMAD.MOV.U32 R2, RZ, RZ, R6 ;  /* 0x000000ffff027224 */ /* 0x000fe200078e0006 */
[----:B------:R-:W-:Y:S02]  /*09c0*/  LOP3.LUT R13, R9, 0x7ff00000, RZ, 0xc0, !PT ;  /* 0x7ff00000090d7812 */ /* 0x000fe400078ec0ff */
[----:B------:R-:W-:-:S03]  /*09d0*/  LOP3.LUT R20, R7, 0x7ff00000, RZ, 0xc0, !PT ;  /* 0x7ff0000007147812 */ /* 0x000fc600078ec0ff */
[----:B------:R-:W-:Y:S01]  /*09e0*/  @!P0 DMUL R2, R6, 8.98846567431157953865e+307 ;  /* 0x7fe0000006028828 */ /* 0x000fe20000000000 */
[----:B------:R-:W-:-:S03]  /*09f0*/  ISETP.GE.U32.AND P1, PT, R13, R20, PT ;  /* 0x000000140d00720c */ /* 0x000fc60003f26070 */
[----:B------:R-:W-:Y:S01]  /*0a00*/  @!P2 LOP3.LUT R18, R7, 0x7ff00000, RZ, 0xc0, !PT ;  /* 0x7ff000000712a812 */ /* 0x000fe200078ec0ff */
[----:B------:R-:W-:Y:S01]  /*0a10*/  @!P2 IMAD.MOV.U32 R22, RZ, RZ, RZ ;  /* 0x000000ffff16a224 */ /* 0x000fe200078e00ff */
[----:B------:R-:W0:Y:S02]  /*0a20*/  MUFU.RCP64H R11, R3 ;  /* 0x00000003000b7308 */ /* 0x000e240000001800 */
[----:B------:R-:W-:Y:S01]  /*0a30*/  @!P2 ISETP.GE.U32.AND P3, PT, R13, R18, PT ;  /* 0x000000120d00a20c */ /* 0x000fe20003f66070 */
[----:B0-----:R-:W-:-:S08]  /*0a40*/  DFMA R14, R10, -R2, 1 ;  /* 0x3ff000000a0e742b */ /* 0x001fd00000000802 */
[----:B------:R-:W-:Y:S01]  /*0a50*/  DFMA R16, R14, R14, R14 ;  /* 0x0000000e0e10722b */ /* 0x000fe2000000000e */
[----:B------:R-:W-:-:S05]  /*0a60*/  IMAD.MOV.U32 R14, RZ, RZ, 0x1ca00000 ;  /* 0x1ca00000ff0e7424 */ /* 0x000fca00078e00ff */
[C---:B------:R-:W-:Y:S02]  /*0a70*/  @!P2 SEL R15, R14.reuse, 0x63400000, !P3 ;  /* 0x634000000e0fa807 */ /* 0x040fe40005800000 */
[----:B------:R-:W-:Y:S01]  /*0a80*/  DFMA R16, R10, R16, R10 ;  /* 0x000000100a10722b */ /* 0x000fe2000000000a */
[----:B------:R-:W-:Y:S01]  /*0a90*/  SEL R11, R14, 0x63400000, !P1 ;  /* 0x634000000e0b7807 */ /* 0x000fe20004800000 */
[----:B------:R-:W-:Y:S01]  /*0aa0*/  IMAD.MOV.U32 R10, RZ, RZ, R8 ;  /* 0x000000ffff0a7224 */ /* 0x000fe200078e0008 */
[--C-:B------:R-:W-:Y:S02]  /*0ab0*/  @!P2 LOP3.LUT R15, R15, 0x80000000, R9.reuse, 0xf8, !PT ;  /* 0x800000000f0fa812 */ /* 0x100fe400078ef809 */
[----:B------:R-:W-:Y:S02]  /*0ac0*/  LOP3.LUT R11, R11, 0x800fffff, R9, 0xf8, !PT ;  /* 0x800fffff0b0b7812 */ /* 0x000fe400078ef809 */
[----:B------:R-:W-:Y:S01]  /*0ad0*/  @!P2 LOP3.LUT R23, R15, 0x100000, RZ, 0xfc, !PT ;  /* 0x001000000f17a812 */ /* 0x000fe200078efcff */
[----:B------:R-:W-:-:S05]  /*0ae0*/  DFMA R18, R16, -R2, 1 ;  /* 0x3ff000001012742b */ /* 0x000fca0000000802 */
[----:B------:R-:W-:Y:S01]  /*0af0*/  @!P2 DFMA R10, R10, 2, -R22 ;  /* 0x400000000a0aa82b */ /* 0x000fe20000000816 */
[----:B------:R-:W-:Y:S02]  /*0b00*/  IMAD.MOV.U32 R23, RZ, RZ, R13 ;  /* 0x000000ffff177224 */ /* 0x000fe400078e000d */
[----:B------:R-:W-:Y:S01]  /*0b10*/  DFMA R16, R16, R18, R16 ;  /* 0x000000121010722b */ /* 0x000fe20000000010 */
[----:B------:R-:W-:Y:S01]  /*0b20*/  IMAD.MOV.U32 R22, RZ, RZ, R20 ;  /* 0x000000ffff167224 */ /* 0x000fe200078e0014 */
[----:B------:R-:W-:-:S05]  /*0b30*/  @!P0 LOP3.LUT R22, R3, 0x7ff00000, RZ, 0xc0, !PT ;  /* 0x7ff0000003168812 */ /* 0x000fca00078ec0ff */
[----:B------:R-:W-:Y:S01]  /*0b40*/  @!P2 LOP3.LUT R23, R11, 0x7ff00000, RZ, 0xc0, !PT ;  /* 0x7ff000000b17a812 */ /* 0x000fe200078ec0ff */
[----:B------:R-:W-:Y:S01]  /*0b50*/  VIADD R24, R22, 0xffffffff ;  /* 0xffffffff16187836 */ /* 0x000fe20000000000 */
[----:B------:R-:W-:-:S03]  /*0b60*/  DMUL R18, R16, R10 ;  /* 0x0000000a10127228 */ /* 0x000fc60000000000 */
[----:B------:R-:W-:-:S05]  /*0b70*/  VIADD R15, R23, 0xffffffff ;  /* 0xffffffff170f7836 */ /* 0x000fca0000000000 */
[----:B------:R-:W-:Y:S01]  /*0b80*/  ISETP.GT.U32.AND P0, PT, R15, 0x7feffffe, PT ;  /* 0x7feffffe0f00780c */ /* 0x000fe20003f04070 */
[----:B------:R-:W-:-:S03]  /*0b90*/  DFMA R20, R18, -R2, R10 ;  /* 0x800000021214722b */ /* 0x000fc6000000000a */
[----:B------:R-:W-:-:S05]  /*0ba0*/  ISETP.GT.U32.OR P0, PT, R24, 0x7feffffe, P0 ;  /* 0x7feffffe1800780c */ /* 0x000fca0000704470 */
[----:B------:R-:W-:-:S08]  /*0bb0*/  DFMA R16, R16, R20, R18 ;  /* 0x000000141010722b */ /* 0x000fd00000000012 */
[----:B------:R-:W-:Y:S05]  /*0bc0*/  @P0 BRA `(.L_x_7) ;  /* 0x00000000006c0947 */ /* 0x000fea0003800000 */
[----:B------:R-:W-:-:S04]  /*0bd0*/  LOP3.LUT R18, R7, 0x7ff00000, RZ, 0xc0, !PT ;  /* 0x7ff0000007127812 */ /* 0x000fc800078ec0ff */
[CC--:B------:R-:W-:Y:S02]  /*0be0*/  VIADDMNMX R8, R13.reuse, -R18.reuse, 0xb9600000, !PT ;  /* 0xb96000000d087446 */ /* 0x0c0fe40007800912 */
[----:B------:R-:W-:Y:S02]  /*0bf0*/  ISETP.GE.U32.AND P0, PT, R13, R18, PT ;  /* 0x000000120d00720c */ /* 0x000fe40003f06070 */
[----:B------:R-:W-:Y:S02]  /*0c00*/  VIMNMX R8, PT, PT, R8, 0x46a00000, PT ;  /* 0x46a0000008087848 */ /* 0x000fe40003fe0100 */
[----:B------:R-:W-:-:S05]  /*0c10*/  SEL R13, R14, 0x63400000, !P0 ;  /* 0x634000000e0d7807 */ /* 0x000fca0004000000 */
[----:B------:R-:W-:Y:S02]  /*0c20*/  IMAD.IADD R13, R8, 0x1, -R13 ;  /* 0x00000001080d7824 */ /* 0x000fe400078e0a0d */
[----:B------:R-:W-:Y:S02]  /*0c30*/  IMAD.MOV.U32 R8, RZ, RZ, RZ ;  /* 0x000000ffff087224 */ /* 0x000fe400078e00ff */
[----:B------:R-:W-:-:S06]  /*0c40*/  VIADD R9, R13, 0x7fe00000 ;  /* 0x7fe000000d097836 */ /* 0x000fcc0000000000 */
[----:B------:R-:W-:-:S10]  /*0c50*/  DMUL R14, R16, R8 ;  /* 0x00000008100e7228 */ /* 0x000fd40000000000 */
[----:B------:R-:W-:-:S13]  /*0c60*/  FSETP.GTU.AND P0, PT, |R15|, 1.469367938527859385e-39, PT ;  /* 0x001000000f00780b */ /* 0x000fda0003f0c200 */
[----:B------:R-:W-:Y:S05]  /*0c70*/  @P0 BRA `(.L_x_8) ;  /* 0x0000000000940947 */ /* 0x000fea0003800000 */
[----:B------:R-:W-:Y:S01]  /*0c80*/  DFMA R2, R16, -R2, R10 ;  /* 0x800000021002722b */ /* 0x000fe2000000000a */
[----:B------:R-:W-:-:S09]  /*0c90*/  IMAD.MOV.U32 R8, RZ, RZ, RZ ;  /* 0x000000ffff087224 */ /* 0x000fd200078e00ff */
[C---:B------:R-:W-:Y:S02]  /*0ca0*/  FSETP.NEU.AND P0, PT, R3.reuse, RZ, PT ;  /* 0x000000ff0300720b */ /* 0x040fe40003f0d000 */
[----:B------:R-:W-:-:S04]  /*0cb0*/  LOP3.LUT R7, R3, 0x80000000, R7, 0x48, !PT ;  /* 0x8000000003077812 */ /* 0x000fc800078e4807 */
[----:B------:R-:W-:-:S07]  /*0cc0*/  LOP3.LUT R9, R7, R9, RZ, 0xfc, !PT ;  /* 0x0000000907097212 */ /* 0x000fce00078efcff */
[----:B------:R-:W-:Y:S05]  /*0cd0*/  @!P0 BRA `(.L_x_8) ;  /* 0x00000000007c8947 */ /* 0x000fea0003800000 */
[----:B------:R-:W-:Y:S01]  /*0ce0*/  IMAD.MOV R3, RZ, RZ, -R13 ;  /* 0x000000ffff037224 */ /* 0x000fe200078e0a0d */
[----:B------:R-:W-:Y:S01]  /*0cf0*/  DMUL.RP R8, R16, R8 ;  /* 0x0000000810087228 */ /* 0x000fe20000008000 */
[----:B------:R-:W-:Y:S01]  /*0d00*/  IMAD.MOV.U32 R2, RZ, RZ, RZ ;  /* 0x000000ffff027224 */ /* 0x000fe200078e00ff */
[----:B------:R-:W-:-:S05]  /*0d10*/  IADD3 R13, PT, PT, -R13, -0x43300000, RZ ;  /* 0xbcd000000d0d7810 */ /* 0x000fca0007ffe1ff */
[----:B------:R-:W-:-:S03]  /*0d20*/  DFMA R2, R14, -R2, R16 ;  /* 0x800000020e02722b */ /* 0x000fc60000000010 */
[----:B------:R-:W-:-:S07]  /*0d30*/  LOP3.LUT R7, R9, R7, RZ, 0x3c, !PT ;  /* 0x0000000709077212 */ /* 0x000fce00078e3cff */
[----:B------:R-:W-:-:S04]  /*0d40*/  FSETP.NEU.AND P0, PT, |R3|, R13, PT ;  /* 0x0000000d0300720b */ /* 0x000fc80003f0d200 */
[----:B------:R-:W-:Y:S02]  /*0d50*/  FSEL R14, R8, R14, !P0 ;  /* 0x0000000e080e7208 */ /* 0x000fe40004000000 */
[----:B------:R-:W-:Y:S01]  /*0d60*/  FSEL R15, R7, R15, !P0 ;  /* 0x0000000f070f7208 */ /* 0x000fe20004000000 */
[----:B------:R-:W-:Y:S06]  /*0d70*/  BRA `(.L_x_8) ;  /* 0x0000000000547947 */ /* 0x000fec0003800000 */
.L_x_7:
[----:B------:R-:W-:-:S14]  /*0d80*/  DSETP.NAN.AND P0, PT, R8, R8, PT ;  /* 0x000000080800722a */ /* 0x000fdc0003f08000 */
[----:B------:R-:W-:Y:S05]  /*0d90*/  @P0 BRA `(.L_x_9) ;  /* 0x0000000000440947 */ /* 0x000fea0003800000 */
[----:B------:R-:W-:-:S14]  /*0da0*/  DSETP.NAN.AND P0, PT, R6, R6, PT ;  /* 0x000000060600722a */ /* 0x000fdc0003f08000 */
[----:B------:R-:W-:Y:S05]  /*0db0*/  @P0 BRA `(.L_x_10) ;  /* 0x0000000000300947 */ /* 0x000fea0003800000 */
[----:B------:R-:W-:Y:S01]  /*0dc0*/  ISETP.NE.AND P0, PT, R23, R22, PT ;  /* 0x000000161700720c */ /* 0x000fe20003f05270 */
[----:B------:R-:W-:Y:S02]  /*0dd0*/  IMAD.MOV.U32 R14, RZ, RZ, 0x0 ;  /* 0x00000000ff0e7424 */ /* 0x000fe400078e00ff */
[----:B------:R-:W-:-:S10]  /*0de0*/  IMAD.MOV.U32 R15, RZ, RZ, -0x80000 ;  /* 0xfff80000ff0f7424 */ /* 0x000fd400078e00ff */
[----:B------:R-:W-:Y:S05]  /*0df0*/  @!P0 BRA `(.L_x_8) ;  /* 0x0000000000348947 */ /* 0x000fea0003800000 */
[----:B------:R-:W-:Y:S02]  /*0e00*/  ISETP.NE.AND P0, PT, R23, 0x7ff00000, PT ;  /* 0x7ff000001700780c */ /* 0x000fe40003f05270 */
[----:B------:R-:W-:Y:S02]  /*0e10*/  LOP3.LUT R15, R9, 0x80000000, R7, 0x48, !PT ;  /* 0x80000000090f7812 */ /* 0x000fe400078e4807 */
[----:B------:R-:W-:-:S13]  /*0e20*/  ISETP.EQ.OR P0, PT, R22, RZ, !P0 ;  /* 0x000000ff1600720c */ /* 0x000fda0004702670 */
[----:B------:R-:W-:Y:S01]  /*0e30*/  @P0 LOP3.LUT R2, R15, 0x7ff00000, RZ, 0xfc, !PT ;  /* 0x7ff000000f020812 */ /* 0x000fe200078efcff */
[----:B------:R-:W-:Y:S02]  /*0e40*/  @!P0 IMAD.MOV.U32 R14, RZ, RZ, RZ ;  /* 0x000000ffff0e8224 */ /* 0x000fe400078e00ff */
[----:B------:R-:W-:Y:S02]  /*0e50*/  @P0 IMAD.MOV.U32 R14, RZ, RZ, RZ ;  /* 0x000000ffff0e0224 */ /* 0x000fe400078e00ff */
[----:B------:R-:W-:Y:S01]  /*0e60*/  @P0 IMAD.MOV.U32 R15, RZ, RZ, R2 ;  /* 0x000000ffff0f0224 */ /* 0x000fe200078e0002 */
[----:B------:R-:W-:Y:S06]  /*0e70*/  BRA `(.L_x_8) ;  /* 0x0000000000147947 */ /* 0x000fec0003800000 */
.L_x_10:
[----:B------:R-:W-:Y:S01]  /*0e80*/  LOP3.LUT R15, R7, 0x80000, RZ, 0xfc, !PT ;  /* 0x00080000070f7812 */ /* 0x000fe200078efcff */
[----:B------:R-:W-:Y:S01]  /*0e90*/  IMAD.MOV.U32 R14, RZ, RZ, R6 ;  /* 0x000000ffff0e7224 */ /* 0x000fe200078e0006 */
[----:B------:R-:W-:Y:S06]  /*0ea0*/  BRA `(.L_x_8) ;  /* 0x0000000000087947 */ /* 0x000fec0003800000 */
.L_x_9:
[----:B------:R-:W-:Y:S01]  /*0eb0*/  LOP3.LUT R15, R9, 0x80000, RZ, 0xfc, !PT ;  /* 0x00080000090f7812 */ /* 0x000fe200078efcff */
[----:B------:R-:W-:-:S07]  /*0ec0*/  IMAD.MOV.U32 R14, RZ, RZ, R8 ;  /* 0x000000ffff0e7224 */ /* 0x000fce00078e0008 */
.L_x_8:
[----:B------:R-:W-:Y:S05]  /*0ed0*/  BSYNC.RECONVERGENT B1 ;  /* 0x0000000000017941 */ /* 0x000fea0003800200 */
.L_x_6:
[----:B------:R-:W-:Y:S02]  /*0ee0*/  IMAD.MOV.U32 R13, RZ, RZ, 0x0 ;  /* 0x00000000ff0d7424 */ /* 0x000fe400078e00ff */
[----:B------:R-:W-:Y:S02]  /*0ef0*/  IMAD.MOV.U32 R2, RZ, RZ, R14 ;  /* 0x000000ffff027224 */ /* 0x000fe400078e000e */
[----:B------:R-:W-:Y:S01]  /*0f00*/  IMAD.MOV.U32 R3, RZ, RZ, R15 ;  /* 0x000000ffff037224 */ /* 0x000fe200078e000f */
[----:B------:R-:W-:Y:S06]  /*0f10*/  RET.REL.NODEC R12 `(_Z17forwardElimKernelPdii) ;  /* 0xfffffff00c387950 */ /* 0x000fec0003c3ffff */
.L_x_11:
[----:B------:R-:W-:-:S00]  /*0f20*/  BRA `(.L_x_11) ;  /* 0xfffffffc00fc7947 */ /* 0x000fc0000383ffff */
[----:B------:R-:W-:-:S00]  /*0f30*/  NOP ;  /* 0x0000000000007918 */ /* 0x000fc00000000000 */
        /* <DEDUP_REMOVED lines=12> */
.L_x_12:


//--------------------- .nv.shared.reserved.0     --------------------------
	.section	.nv.shared.reserved.0,"aw",@nobits
	.weak		__nv_reservedSMEM_offset_0_alias
	.size		__nv_reservedSMEM_offset_0_alias, 0, 64
	.other		__nv_reservedSMEM_offset_0_alias,@"STO_CUDA_RESERVED_SHARED STV_DEFAULT"
__nv_reservedSMEM_offset_0_alias:
	.zero		0
	.zero		64


//--------------------- .nv.constant0._Z17forwardElimKernelPdii --------------------------
	.section	.nv.constant0._Z17forwardElimKernelPdii,"a",@progbits
	.sectionflags	@""
	.align	4
.nv.constant0._Z17forwardElimKernelPdii:
	.zero		912


//--------------------- SYMBOLS --------------------------

	.type		.nv.reservedSmem.offset0,@object
	.size		.nv.reservedSmem.offset0,0x4
